//
// Generated by NVIDIA NVVM Compiler
//
// Compiler Build ID: CL-36424714
// Cuda compilation tools, release 13.0, V13.0.88
// Based on NVVM 20.0.0
//

.version 9.0
.target sm_100
.address_size 64

	// .globl	_Z28My_spmm_csr_vector_kernel_v1ILi128ELi512ELi128EEviPKiS1_PKfS3_Pfiii
// _ZZ28My_spmm_csr_vector_kernel_v1ILi128ELi512ELi128EEviPKiS1_PKfS3_PfiiiE10shared_col has been demoted
// _ZZ28My_spmm_csr_vector_kernel_v1ILi128ELi512ELi128EEviPKiS1_PKfS3_PfiiiE12shared_value has been demoted

.visible .entry _Z28My_spmm_csr_vector_kernel_v1ILi128ELi512ELi128EEviPKiS1_PKfS3_Pfiii(
	.param .u32 _Z28My_spmm_csr_vector_kernel_v1ILi128ELi512ELi128EEviPKiS1_PKfS3_Pfiii_param_0,
	.param .u64 .ptr .align 1 _Z28My_spmm_csr_vector_kernel_v1ILi128ELi512ELi128EEviPKiS1_PKfS3_Pfiii_param_1,
	.param .u64 .ptr .align 1 _Z28My_spmm_csr_vector_kernel_v1ILi128ELi512ELi128EEviPKiS1_PKfS3_Pfiii_param_2,
	.param .u64 .ptr .align 1 _Z28My_spmm_csr_vector_kernel_v1ILi128ELi512ELi128EEviPKiS1_PKfS3_Pfiii_param_3,
	.param .u64 .ptr .align 1 _Z28My_spmm_csr_vector_kernel_v1ILi128ELi512ELi128EEviPKiS1_PKfS3_Pfiii_param_4,
	.param .u64 .ptr .align 1 _Z28My_spmm_csr_vector_kernel_v1ILi128ELi512ELi128EEviPKiS1_PKfS3_Pfiii_param_5,
	.param .u32 _Z28My_spmm_csr_vector_kernel_v1ILi128ELi512ELi128EEviPKiS1_PKfS3_Pfiii_param_6,
	.param .u32 _Z28My_spmm_csr_vector_kernel_v1ILi128ELi512ELi128EEviPKiS1_PKfS3_Pfiii_param_7,
	.param .u32 _Z28My_spmm_csr_vector_kernel_v1ILi128ELi512ELi128EEviPKiS1_PKfS3_Pfiii_param_8
)
{
	.reg .pred 	%p<19>;
	.reg .b32 	%r<65>;
	.reg .b32 	%f<56>;
	.reg .b64 	%rd<43>;
	// demoted variable
	.shared .align 4 .b8 _ZZ28My_spmm_csr_vector_kernel_v1ILi128ELi512ELi128EEviPKiS1_PKfS3_PfiiiE10shared_col[2048];
	// demoted variable
	.shared .align 4 .b8 _ZZ28My_spmm_csr_vector_kernel_v1ILi128ELi512ELi128EEviPKiS1_PKfS3_PfiiiE12shared_value[2048];
	ld.param.u32 	%r26, [_Z28My_spmm_csr_vector_kernel_v1ILi128ELi512ELi128EEviPKiS1_PKfS3_Pfiii_param_0];
	ld.param.u64 	%rd4, [_Z28My_spmm_csr_vector_kernel_v1ILi128ELi512ELi128EEviPKiS1_PKfS3_Pfiii_param_1];
	ld.param.u64 	%rd6, [_Z28My_spmm_csr_vector_kernel_v1ILi128ELi512ELi128EEviPKiS1_PKfS3_Pfiii_param_2];
	ld.param.u64 	%rd7, [_Z28My_spmm_csr_vector_kernel_v1ILi128ELi512ELi128EEviPKiS1_PKfS3_Pfiii_param_3];
	ld.param.u64 	%rd8, [_Z28My_spmm_csr_vector_kernel_v1ILi128ELi512ELi128EEviPKiS1_PKfS3_Pfiii_param_4];
	ld.param.u64 	%rd5, [_Z28My_spmm_csr_vector_kernel_v1ILi128ELi512ELi128EEviPKiS1_PKfS3_Pfiii_param_5];
	ld.param.u32 	%r27, [_Z28My_spmm_csr_vector_kernel_v1ILi128ELi512ELi128EEviPKiS1_PKfS3_Pfiii_param_7];
	cvta.to.global.u64 	%rd1, %rd7;
	cvta.to.global.u64 	%rd2, %rd6;
	cvta.to.global.u64 	%rd3, %rd8;
	mov.u32 	%r28, %ctaid.x;
	mov.u32 	%r1, %ctaid.y;
	mov.u32 	%r2, %tid.x;
	shl.b32 	%r29, %r28, 7;
	add.s32 	%r30, %r29, %r2;
	setp.ge.s32 	%p1, %r1, %r26;
	setp.ge.s32 	%p2, %r30, %r27;
	or.pred  	%p3, %p1, %p2;
	@%p3 bra 	$L__BB0_35;
	cvta.to.global.u64 	%rd9, %rd4;
	mul.wide.u32 	%rd10, %r1, 4;
	add.s64 	%rd11, %rd9, %rd10;
	ld.global.u32 	%r4, [%rd11];
	ld.global.u32 	%r5, [%rd11+4];
	sub.s32 	%r6, %r5, %r4;
	setp.lt.s32 	%p4, %r6, 1;
	mov.f32 	%f47, 0f00000000;
	@%p4 bra 	$L__BB0_34;
	shl.b32 	%r32, %r2, 2;
	add.s32 	%r7, %r4, %r32;
	shl.b32 	%r33, %r2, 4;
	mov.u32 	%r34, _ZZ28My_spmm_csr_vector_kernel_v1ILi128ELi512ELi128EEviPKiS1_PKfS3_PfiiiE10shared_col;
	add.s32 	%r8, %r34, %r33;
	mov.u32 	%r35, _ZZ28My_spmm_csr_vector_kernel_v1ILi128ELi512ELi128EEviPKiS1_PKfS3_PfiiiE12shared_value;
	add.s32 	%r9, %r35, %r33;
	mov.f32 	%f47, 0f00000000;
	mov.b32 	%r63, 0;
$L__BB0_3:
	shl.b32 	%r36, %r63, 9;
	add.s32 	%r11, %r7, %r36;
	setp.ge.s32 	%p5, %r11, %r5;
	@%p5 bra 	$L__BB0_5;
	mul.wide.s32 	%rd12, %r11, 4;
	add.s64 	%rd13, %rd2, %rd12;
	ld.global.u32 	%r38, [%rd13];
	st.shared.u32 	[%r8], %r38;
	add.s64 	%rd14, %rd1, %rd12;
	ld.global.f32 	%f45, [%rd14];
	bra.uni 	$L__BB0_6;
$L__BB0_5:
	mov.b32 	%r37, -1;
	st.shared.u32 	[%r8], %r37;
	mov.f32 	%f45, 0f00000000;
$L__BB0_6:
	st.shared.f32 	[%r9], %f45;
	add.s32 	%r39, %r11, 1;
	setp.lt.s32 	%p6, %r39, %r5;
	@%p6 bra 	$L__BB0_8;
	mov.b32 	%r40, -1;
	st.shared.u32 	[%r8+4], %r40;
	mov.b32 	%r41, 0;
	st.shared.u32 	[%r9+4], %r41;
	bra.uni 	$L__BB0_9;
$L__BB0_8:
	mul.wide.s32 	%rd15, %r11, 4;
	add.s64 	%rd16, %rd2, %rd15;
	ld.global.u32 	%r42, [%rd16+4];
	st.shared.u32 	[%r8+4], %r42;
	add.s64 	%rd17, %rd1, %rd15;
	ld.global.f32 	%f25, [%rd17+4];
	st.shared.f32 	[%r9+4], %f25;
$L__BB0_9:
	add.s32 	%r43, %r11, 2;
	setp.lt.s32 	%p7, %r43, %r5;
	@%p7 bra 	$L__BB0_11;
	mov.b32 	%r44, -1;
	st.shared.u32 	[%r8+8], %r44;
	mov.b32 	%r45, 0;
	st.shared.u32 	[%r9+8], %r45;
	bra.uni 	$L__BB0_12;
$L__BB0_11:
	mul.wide.s32 	%rd18, %r11, 4;
	add.s64 	%rd19, %rd2, %rd18;
	ld.global.u32 	%r46, [%rd19+8];
	st.shared.u32 	[%r8+8], %r46;
	add.s64 	%rd20, %rd1, %rd18;
	ld.global.f32 	%f26, [%rd20+8];
	st.shared.f32 	[%r9+8], %f26;
$L__BB0_12:
	add.s32 	%r47, %r11, 3;
	setp.lt.s32 	%p8, %r47, %r5;
	@%p8 bra 	$L__BB0_14;
	mov.b32 	%r48, -1;
	st.shared.u32 	[%r8+12], %r48;
	mov.b32 	%r49, 0;
	st.shared.u32 	[%r9+12], %r49;
	bra.uni 	$L__BB0_15;
$L__BB0_14:
	mul.wide.s32 	%rd21, %r11, 4;
	add.s64 	%rd22, %rd2, %rd21;
	ld.global.u32 	%r50, [%rd22+12];
	st.shared.u32 	[%r8+12], %r50;
	add.s64 	%rd23, %rd1, %rd21;
	ld.global.f32 	%f27, [%rd23+12];
	st.shared.f32 	[%r9+12], %f27;
$L__BB0_15:
	bar.sync 	0;
	mov.b32 	%r64, 16;
$L__BB0_16:
	add.s32 	%r13, %r34, %r64;
	ld.shared.u32 	%r14, [%r13+-16];
	setp.eq.s32 	%p9, %r14, -1;
	add.s32 	%r15, %r35, %r64;
	@%p9 bra 	$L__BB0_18;
	ld.shared.f32 	%f28, [%r15+-16];
	mad.lo.s32 	%r54, %r14, %r27, %r30;
	mul.wide.s32 	%rd24, %r54, 4;
	add.s64 	%rd25, %rd3, %rd24;
	ld.global.f32 	%f29, [%rd25];
	fma.rn.f32 	%f47, %f28, %f29, %f47;
$L__BB0_18:
	ld.shared.u32 	%r16, [%r13+-12];
	setp.eq.s32 	%p10, %r16, -1;
	@%p10 bra 	$L__BB0_20;
	ld.shared.f32 	%f30, [%r15+-12];
	mad.lo.s32 	%r55, %r16, %r27, %r30;
	mul.wide.s32 	%rd26, %r55, 4;
	add.s64 	%rd27, %rd3, %rd26;
	ld.global.f32 	%f31, [%rd27];
	fma.rn.f32 	%f47, %f30, %f31, %f47;
$L__BB0_20:
	ld.shared.u32 	%r17, [%r13+-8];
	setp.eq.s32 	%p11, %r17, -1;
	@%p11 bra 	$L__BB0_22;
	ld.shared.f32 	%f32, [%r15+-8];
	mad.lo.s32 	%r56, %r17, %r27, %r30;
	mul.wide.s32 	%rd28, %r56, 4;
	add.s64 	%rd29, %rd3, %rd28;
	ld.global.f32 	%f33, [%rd29];
	fma.rn.f32 	%f47, %f32, %f33, %f47;
$L__BB0_22:
	ld.shared.u32 	%r18, [%r13+-4];
	setp.eq.s32 	%p12, %r18, -1;
	@%p12 bra 	$L__BB0_24;
	ld.shared.f32 	%f34, [%r15+-4];
	mad.lo.s32 	%r57, %r18, %r27, %r30;
	mul.wide.s32 	%rd30, %r57, 4;
	add.s64 	%rd31, %rd3, %rd30;
	ld.global.f32 	%f35, [%rd31];
	fma.rn.f32 	%f47, %f34, %f35, %f47;
$L__BB0_24:
	ld.shared.u32 	%r19, [%r13];
	setp.eq.s32 	%p13, %r19, -1;
	@%p13 bra 	$L__BB0_26;
	ld.shared.f32 	%f36, [%r15];
	mad.lo.s32 	%r58, %r19, %r27, %r30;
	mul.wide.s32 	%rd32, %r58, 4;
	add.s64 	%rd33, %rd3, %rd32;
	ld.global.f32 	%f37, [%rd33];
	fma.rn.f32 	%f47, %f36, %f37, %f47;
$L__BB0_26:
	ld.shared.u32 	%r20, [%r13+4];
	setp.eq.s32 	%p14, %r20, -1;
	@%p14 bra 	$L__BB0_28;
	ld.shared.f32 	%f38, [%r15+4];
	mad.lo.s32 	%r59, %r20, %r27, %r30;
	mul.wide.s32 	%rd34, %r59, 4;
	add.s64 	%rd35, %rd3, %rd34;
	ld.global.f32 	%f39, [%rd35];
	fma.rn.f32 	%f47, %f38, %f39, %f47;
$L__BB0_28:
	ld.shared.u32 	%r21, [%r13+8];
	setp.eq.s32 	%p15, %r21, -1;
	@%p15 bra 	$L__BB0_30;
	ld.shared.f32 	%f40, [%r15+8];
	mad.lo.s32 	%r60, %r21, %r27, %r30;
	mul.wide.s32 	%rd36, %r60, 4;
	add.s64 	%rd37, %rd3, %rd36;
	ld.global.f32 	%f41, [%rd37];
	fma.rn.f32 	%f47, %f40, %f41, %f47;
$L__BB0_30:
	ld.shared.u32 	%r22, [%r13+12];
	setp.eq.s32 	%p16, %r22, -1;
	@%p16 bra 	$L__BB0_32;
	ld.shared.f32 	%f42, [%r15+12];
	mad.lo.s32 	%r61, %r22, %r27, %r30;
	mul.wide.s32 	%rd38, %r61, 4;
	add.s64 	%rd39, %rd3, %rd38;
	ld.global.f32 	%f43, [%rd39];
	fma.rn.f32 	%f47, %f42, %f43, %f47;
$L__BB0_32:
	add.s32 	%r64, %r64, 32;
	setp.ne.s32 	%p17, %r64, 2064;
	@%p17 bra 	$L__BB0_16;
	add.s32 	%r63, %r63, 512;
	setp.lt.s32 	%p18, %r63, %r6;
	@%p18 bra 	$L__BB0_3;
$L__BB0_34:
	mad.lo.s32 	%r62, %r27, %r1, %r30;
	cvta.to.global.u64 	%rd40, %rd5;
	mul.wide.u32 	%rd41, %r62, 4;
	add.s64 	%rd42, %rd40, %rd41;
	st.global.f32 	[%rd42], %f47;
$L__BB0_35:
	ret;

}


// ===== COMPILED SASS (sm_100) =====

	.target	sm_100

	.elftype	@"ET_EXEC"


//--------------------- .note.nv.tkinfo           --------------------------
	.section	.note.nv.tkinfo,"",@"SHT_NOTE"
	.sectionflags	@"SHF_NOTE_NV_TKINFO"
	.tkinfo
        /*0018*/ 	.word	0x00000002
        /*0030*/ 	.string	""
        /*0030*/ 	.string	"ptxas"
        /*0030*/ 	.string	"Cuda compilation tools, release 13.0, V13.0.88"
        /*0030*/ 	.string	"Build cuda_13.0.r13.0/compiler.36424714_0"
        /*0030*/ 	.string	"-arch sm_100 -m 64 "



//--------------------- .note.nv.cuinfo           --------------------------
	.section	.note.nv.cuinfo,"",@"SHT_NOTE"
	.sectionflags	@"SHF_NOTE_NV_CUINFO"
        /*0018*/ 	.short	0x0002
        /*001a*/ 	.short	0x0064
        /*001c*/ 	.short	0x0082
	.zero		2


//--------------------- .nv.info                  --------------------------
	.section	.nv.info,"",@"SHT_CUDA_INFO"
	.align	4


	//----- nvinfo : EIATTR_REGCOUNT
	.align		4
        /*0000*/ 	.byte	0x04, 0x2f
        /*0002*/ 	.short	(.L_1 - .L_0)
	.align		4
.L_0:
        /*0004*/ 	.word	index@(_Z28My_spmm_csr_vector_kernel_v1ILi128ELi512ELi128EEviPKiS1_PKfS3_Pfiii)
        /*0008*/ 	.word	0x00000020


	//----- nvinfo : EIATTR_FRAME_SIZE
	.align		4
.L_1:
        /*000c*/ 	.byte	0x04, 0x11
        /*000e*/ 	.short	(.L_3 - .L_2)
	.align		4
.L_2:
        /*0010*/ 	.word	index@(_Z28My_spmm_csr_vector_kernel_v1ILi128ELi512ELi128EEviPKiS1_PKfS3_Pfiii)
        /*0014*/ 	.word	0x00000000


	//----- nvinfo : EIATTR_MIN_STACK_SIZE
	.align		4
.L_3:
        /*0018*/ 	.byte	0x04, 0x12
        /*001a*/ 	.short	(.L_5 - .L_4)
	.align		4
.L_4:
        /*001c*/ 	.word	index@(_Z28My_spmm_csr_vector_kernel_v1ILi128ELi512ELi128EEviPKiS1_PKfS3_Pfiii)
        /*0020*/ 	.word	0x00000000
.L_5:


//--------------------- .nv.compat                --------------------------
	.section	.nv.compat,"",@"SHT_CUDA_COMPAT_INFO"
	.align	4
        /*0000*/ 	.byte	0x02, 0x09, 0x00, 0x00, 0x02, 0x02, 0x01, 0x00, 0x02, 0x05, 0x05, 0x00, 0x03, 0x07, 0x01, 0x01
        /*0010*/ 	.byte	0x02, 0x03, 0x00, 0x00, 0x02, 0x06, 0x01, 0x00, 0x04, 0x0b, 0x08, 0x00, 0x09, 0x00, 0x00, 0x00
        /*0020*/ 	.byte	0x00, 0x00, 0x00, 0x00


//--------------------- .nv.info._Z28My_spmm_csr_vector_kernel_v1ILi128ELi512ELi128EEviPKiS1_PKfS3_Pfiii --------------------------
	.section	.nv.info._Z28My_spmm_csr_vector_kernel_v1ILi128ELi512ELi128EEviPKiS1_PKfS3_Pfiii,"",@"SHT_CUDA_INFO"
	.sectionflags	@""
	.align	4


	//----- nvinfo : EIATTR_CUDA_API_VERSION
	.align		4
        /*0000*/ 	.byte	0x04, 0x37
        /*0002*/ 	.short	(.L_7 - .L_6)
.L_6:
        /*0004*/ 	.word	0x00000082


	//----- nvinfo : EIATTR_KPARAM_INFO
	.align		4
.L_7:
        /*0008*/ 	.byte	0x04, 0x17
        /*000a*/ 	.short	(.L_9 - .L_8)
.L_8:
        /*000c*/ 	.word	0x00000000
        /*0010*/ 	.short	0x0008
        /*0012*/ 	.short	0x0038
        /*0014*/ 	.byte	0x00, 0xf0, 0x11, 0x00


	//----- nvinfo : EIATTR_KPARAM_INFO
	.align		4
.L_9:
        /*0018*/ 	.byte	0x04, 0x17
        /*001a*/ 	.short	(.L_11 - .L_10)
.L_10:
        /*001c*/ 	.word	0x00000000
        /*0020*/ 	.short	0x0007
        /*0022*/ 	.short	0x0034
        /*0024*/ 	.byte	0x00, 0xf0, 0x11, 0x00


	//----- nvinfo : EIATTR_KPARAM_INFO
	.align		4
.L_11:
        /*0028*/ 	.byte	0x04, 0x17
        /*002a*/ 	.short	(.L_13 - .L_12)
.L_12:
        /*002c*/ 	.word	0x00000000
        /*0030*/ 	.short	0x0006
        /*0032*/ 	.short	0x0030
        /*0034*/ 	.byte	0x00, 0xf0, 0x11, 0x00


	//----- nvinfo : EIATTR_KPARAM_INFO
	.align		4
.L_13:
        /*0038*/ 	.byte	0x04, 0x17
        /*003a*/ 	.short	(.L_15 - .L_14)
.L_14:
        /*003c*/ 	.word	0x00000000
        /*0040*/ 	.short	0x0005
        /*0042*/ 	.short	0x0028
        /*0044*/ 	.byte	0x00, 0xf5, 0x21, 0x00


	//----- nvinfo : EIATTR_KPARAM_INFO
	.align		4
.L_15:
        /*0048*/ 	.byte	0x04, 0x17
        /*004a*/ 	.short	(.L_17 - .L_16)
.L_16:
        /*004c*/ 	.word	0x00000000
        /*0050*/ 	.short	0x0004
        /*0052*/ 	.short	0x0020
        /*0054*/ 	.byte	0x00, 0xf5, 0x21, 0x00


	//----- nvinfo : EIATTR_KPARAM_INFO
	.align		4
.L_17:
        /*0058*/ 	.byte	0x04, 0x17
        /*005a*/ 	.short	(.L_19 - .L_18)
.L_18:
        /*005c*/ 	.word	0x00000000
        /*0060*/ 	.short	0x0003
        /*0062*/ 	.short	0x0018
        /*0064*/ 	.byte	0x00, 0xf5, 0x21, 0x00


	//----- nvinfo : EIATTR_KPARAM_INFO
	.align		4
.L_19:
        /*0068*/ 	.byte	0x04, 0x17
        /*006a*/ 	.short	(.L_21 - .L_20)
.L_20:
        /*006c*/ 	.word	0x00000000
        /*0070*/ 	.short	0x0002
        /*0072*/ 	.short	0x0010
        /*0074*/ 	.byte	0x00, 0xf5, 0x21, 0x00


	//----- nvinfo : EIATTR_KPARAM_INFO
	.align		4
.L_21:
        /*0078*/ 	.byte	0x04, 0x17
        /*007a*/ 	.short	(.L_23 - .L_22)
.L_22:
        /*007c*/ 	.word	0x00000000
        /*0080*/ 	.short	0x0001
        /*0082*/ 	.short	0x0008
        /*0084*/ 	.byte	0x00, 0xf5, 0x21, 0x00


	//----- nvinfo : EIATTR_KPARAM_INFO
	.align		4
.L_23:
        /*0088*/ 	.byte	0x04, 0x17
        /*008a*/ 	.short	(.L_25 - .L_24)
.L_24:
        /*008c*/ 	.word	0x00000000
        /*0090*/ 	.short	0x0000
        /*0092*/ 	.short	0x0000
        /*0094*/ 	.byte	0x00, 0xf0, 0x11, 0x00


	//----- nvinfo : EIATTR_SPARSE_MMA_MASK
	.align		4
.L_25:
        /*0098*/ 	.byte	0x03, 0x50
        /*009a*/ 	.short	0x0000


	//----- nvinfo : EIATTR_MAXREG_COUNT
	.align		4
        /*009c*/ 	.byte	0x03, 0x1b
        /*009e*/ 	.short	0x00ff


	//----- nvinfo : EIATTR_NUM_BARRIERS
	.align		4
        /*00a0*/ 	.byte	0x02, 0x4c
        /*00a2*/ 	.byte	0x01
	.zero		1


	//----- nvinfo : EIATTR_MERCURY_ISA_VERSION
	.align		4
        /*00a4*/ 	.byte	0x03, 0x5f
        /*00a6*/ 	.short	0x0101


	//----- nvinfo : EIATTR_VRC_CTA_INIT_COUNT
	.align		4
        /*00a8*/ 	.byte	0x02, 0x4a
	.zero		1
	.zero		1


	//----- nvinfo : EIATTR_EXIT_INSTR_OFFSETS
	.align		4
        /*00ac*/ 	.byte	0x04, 0x1c
        /*00ae*/ 	.short	(.L_27 - .L_26)


	//   ....[0]....
.L_26:
        /*00b0*/ 	.word	0x00000090


	//   ....[1]....
        /*00b4*/ 	.word	0x00000a20


	//----- nvinfo : EIATTR_CBANK_PARAM_SIZE
	.align		4
.L_27:
        /*00b8*/ 	.byte	0x03, 0x19
        /*00ba*/ 	.short	0x003c


	//----- nvinfo : EIATTR_PARAM_CBANK
	.align		4
        /*00bc*/ 	.byte	0x04, 0x0a
        /*00be*/ 	.short	(.L_29 - .L_28)
	.align		4
.L_28:
        /*00c0*/ 	.word	index@(.nv.constant0._Z28My_spmm_csr_vector_kernel_v1ILi128ELi512ELi128EEviPKiS1_PKfS3_Pfiii)
        /*00c4*/ 	.short	0x0380
        /*00c6*/ 	.short	0x003c


	//----- nvinfo : EIATTR_SW_WAR
	.align		4
.L_29:
        /*00c8*/ 	.byte	0x04, 0x36
        /*00ca*/ 	.short	(.L_31 - .L_30)
.L_30:
        /*00cc*/ 	.word	0x00000008
.L_31:


//--------------------- .nv.callgraph             --------------------------
	.section	.nv.callgraph,"",@"SHT_CUDA_CALLGRAPH"
	.align	4
	.sectionentsize	8
	.align		4
        /*0000*/ 	.word	0x00000000
	.align		4
        /*0004*/ 	.word	0xffffffff
	.align		4
        /*0008*/ 	.word	0x00000000
	.align		4
        /*000c*/ 	.word	0xfffffffe
	.align		4
        /*0010*/ 	.word	0x00000000
	.align		4
        /*0014*/ 	.word	0xfffffffd
	.align		4
        /*0018*/ 	.word	0x00000000
	.align		4
        /*001c*/ 	.word	0xfffffffc


//--------------------- .text._Z28My_spmm_csr_vector_kernel_v1ILi128ELi512ELi128EEviPKiS1_PKfS3_Pfiii --------------------------
	.section	.text._Z28My_spmm_csr_vector_kernel_v1ILi128ELi512ELi128EEviPKiS1_PKfS3_Pfiii,"ax",@progbits
	.align	128
        .global         _Z28My_spmm_csr_vector_kernel_v1ILi128ELi512ELi128EEviPKiS1_PKfS3_Pfiii
        .type           _Z28My_spmm_csr_vector_kernel_v1ILi128ELi512ELi128EEviPKiS1_PKfS3_Pfiii,@function
        .size           _Z28My_spmm_csr_vector_kernel_v1ILi128ELi512ELi128EEviPKiS1_PKfS3_Pfiii,(.L_x_4 - _Z28My_spmm_csr_vector_kernel_v1ILi128ELi512ELi128EEviPKiS1_PKfS3_Pfiii)
        .other          _Z28My_spmm_csr_vector_kernel_v1ILi128ELi512ELi128EEviPKiS1_PKfS3_Pfiii,@"STO_CUDA_ENTRY STV_DEFAULT"
_Z28My_spmm_csr_vector_kernel_v1ILi128ELi512ELi128EEviPKiS1_PKfS3_Pfiii:
.text._Z28My_spmm_csr_vector_kernel_v1ILi128ELi512ELi128EEviPKiS1_PKfS3_Pfiii:
[----:B------:R-:W-:Y:S01]  /*0000*/  LDC R1, c[0x0][0x37c] ;  /* 0x0000df00ff017b82 */ /* 0x000fe20000000800 */
[----:B------:R-:W0:Y:S01]  /*0010*/  S2R R3, SR_CTAID.X ;  /* 0x0000000000037919 */ /* 0x000e220000002500 */
[----:B------:R-:W1:Y:S01]  /*0020*/  LDCU UR4, c[0x0][0x3b4] ;  /* 0x00007680ff0477ac */ /* 0x000e620008000800 */
[----:B------:R-:W0:Y:S01]  /*0030*/  S2R R8, SR_TID.X ;  /* 0x0000000000087919 */ /* 0x000e220000002100 */
[----:B------:R-:W2:Y:S01]  /*0040*/  LDCU UR5, c[0x0][0x380] ;  /* 0x00007000ff0577ac */ /* 0x000ea20008000800 */
[----:B------:R-:W2:Y:S01]  /*0050*/  S2R R0, SR_CTAID.Y ;  /* 0x0000000000007919 */ /* 0x000ea20000002600 */
[----:B0-----:R-:W-:-:S04]  /*0060*/  LEA R3, R3, R8, 0x7 ;  /* 0x0000000803037211 */ /* 0x001fc800078e38ff */
[----:B-1----:R-:W-:-:S04]  /*0070*/  ISETP.GE.AND P0, PT, R3, UR4, PT ;  /* 0x0000000403007c0c */ /* 0x002fc8000bf06270 */
[----:B--2---:R-:W-:-:S13]  /*0080*/  ISETP.GE.OR P0, PT, R0, UR5, P0 ;  /* 0x0000000500007c0c */ /* 0x004fda0008706670 */
[----:B------:R-:W-:Y:S05]  /*0090*/  @P0 EXIT ;  /* 0x000000000000094d */ /* 0x000fea0003800000 */
[----:B------:R-:W0:Y:S01]  /*00a0*/  LDC.64 R6, c[0x0][0x388] ;  /* 0x0000e200ff067b82 */ /* 0x000e220000000a00 */
[----:B------:R-:W1:Y:S01]  /*00b0*/  LDCU.64 UR8, c[0x0][0x358] ;  /* 0x00006b00ff0877ac */ /* 0x000e620008000a00 */
[----:B0-----:R-:W-:-:S05]  /*00c0*/  IMAD.WIDE.U32 R6, R0, 0x4, R6 ;  /* 0x0000000400067825 */ /* 0x001fca00078e0006 */
[----:B-1----:R-:W2:Y:S04]  /*00d0*/  LDG.E R9, desc[UR8][R6.64] ;  /* 0x0000000806097981 */ /* 0x002ea8000c1e1900 */
[----:B------:R-:W2:Y:S01]  /*00e0*/  LDG.E R2, desc[UR8][R6.64+0x4] ;  /* 0x0000040806027981 */ /* 0x000ea2000c1e1900 */
[----:B------:R-:W-:Y:S01]  /*00f0*/  HFMA2 R5, -RZ, RZ, 0, 0 ;  /* 0x00000000ff057431 */ /* 0x000fe200000001ff */
[----:B--2---:R-:W-:-:S04]  /*0100*/  IADD3 R4, PT, PT, -R9, R2, RZ ;  /* 0x0000000209047210 */ /* 0x004fc80007ffe1ff */
[----:B------:R-:W-:-:S13]  /*0110*/  ISETP.GE.AND P0, PT, R4, 0x1, PT ;  /* 0x000000010400780c */ /* 0x000fda0003f06270 */
[----:B------:R-:W-:Y:S05]  /*0120*/  @!P0 BRA `(.L_x_0) ;  /* 0x0000000800288947 */ /* 0x000fea0003800000 */
[----:B------:R-:W0:Y:S01]  /*0130*/  S2UR UR6, SR_CgaCtaId ;  /* 0x00000000000679c3 */ /* 0x000e220000008800 */
[----:B------:R-:W-:Y:S01]  /*0140*/  UMOV UR4, 0x400 ;  /* 0x0000040000047882 */ /* 0x000fe20000000000 */
[----:B------:R-:W-:Y:S01]  /*0150*/  LEA R6, R8, R9, 0x2 ;  /* 0x0000000908067211 */ /* 0x000fe200078e10ff */
[----:B------:R-:W-:Y:S01]  /*0160*/  UIADD3 UR5, UPT, UPT, UR4, 0x800, URZ ;  /* 0x0000080004057890 */ /* 0x000fe2000fffe0ff */
[----:B------:R-:W-:Y:S02]  /*0170*/  MOV R5, RZ ;  /* 0x000000ff00057202 */ /* 0x000fe40000000f00 */
[----:B------:R-:W-:Y:S01]  /*0180*/  MOV R17, RZ ;  /* 0x000000ff00117202 */ /* 0x000fe20000000f00 */
[----:B0-----:R-:W-:Y:S02]  /*0190*/  ULEA UR4, UR6, UR4, 0x18 ;  /* 0x0000000406047291 */ /* 0x001fe4000f8ec0ff */
[----:B------:R-:W-:-:S04]  /*01a0*/  ULEA UR5, UR6, UR5, 0x18 ;  /* 0x0000000506057291 */ /* 0x000fc8000f8ec0ff */
[C---:B------:R-:W-:Y:S02]  /*01b0*/  LEA R16, R8.reuse, UR4, 0x4 ;  /* 0x0000000408107c11 */ /* 0x040fe4000f8e20ff */
[----:B------:R-:W-:-:S07]  /*01c0*/  LEA R7, R8, UR5, 0x4 ;  /* 0x0000000508077c11 */ /* 0x000fce000f8e20ff */
.L_x_2:
[----:B------:R-:W0:Y:S01]  /*01d0*/  LDC.64 R26, c[0x0][0x398] ;  /* 0x0000e600ff1a7b82 */ /* 0x000e220000000a00 */
[----:B------:R-:W-:-:S04]  /*01e0*/  LEA R23, R17, R6, 0x9 ;  /* 0x0000000611177211 */ /* 0x000fc800078e48ff */
[C---:B------:R-:W-:Y:S02]  /*01f0*/  IADD3 R9, PT, PT, R23.reuse, 0x1, RZ ;  /* 0x0000000117097810 */ /* 0x040fe40007ffe0ff */
[-C--:B------:R-:W-:Y:S01]  /*0200*/  ISETP.GE.AND P0, PT, R23, R2.reuse, PT ;  /* 0x000000021700720c */ /* 0x080fe20003f06270 */
[----:B------:R-:W1:Y:S01]  /*0210*/  LDC.64 R24, c[0x0][0x390] ;  /* 0x0000e400ff187b82 */ /* 0x000e620000000a00 */
[----:B------:R-:W-:-:S07]  /*0220*/  ISETP.GE.AND P1, PT, R9, R2, PT ;  /* 0x000000020900720c */ /* 0x000fce0003f26270 */
[----:B------:R-:W2:Y:S08]  /*0230*/  LDC.64 R14, c[0x0][0x390] ;  /* 0x0000e400ff0e7b82 */ /* 0x000eb00000000a00 */
[----:B------:R-:W3:Y:S01]  /*0240*/  LDC.64 R18, c[0x0][0x398] ;  /* 0x0000e600ff127b82 */ /* 0x000ee20000000a00 */
[C---:B------:R-:W-:Y:S01]  /*0250*/  IADD3 R29, PT, PT, R23.reuse, 0x2, RZ ;  /* 0x00000002171d7810 */ /* 0x040fe20007ffe0ff */
[----:B0-----:R-:W-:-:S06]  /*0260*/  @!P0 IMAD.WIDE R26, R23, 0x4, R26 ;  /* 0x00000004171a8825 */ /* 0x001fcc00078e021a */
[----:B------:R-:W0:Y:S08]  /*0270*/  LDC.64 R20, c[0x0][0x390] ;  /* 0x0000e400ff147b82 */ /* 0x000e300000000a00 */
[----:B------:R-:W4:Y:S01]  /*0280*/  LDC.64 R8, c[0x0][0x398] ;  /* 0x0000e600ff087b82 */ /* 0x000f220000000a00 */
[----:B------:R-:W-:Y:S01]  /*0290*/  ISETP.GE.AND P2, PT, R29, R2, PT ;  /* 0x000000021d00720c */ /* 0x000fe20003f46270 */
[C---:B------:R-:W-:Y:S01]  /*02a0*/  VIADD R29, R23.reuse, 0x3 ;  /* 0x00000003171d7836 */ /* 0x040fe20000000000 */
[----:B------:R5:W5:Y:S01]  /*02b0*/  @!P0 LDG.E R22, desc[UR8][R26.64] ;  /* 0x000000081a168981 */ /* 0x000b62000c1e1900 */
[----:B-1----:R-:W-:-:S03]  /*02c0*/  @!P0 IMAD.WIDE R24, R23, 0x4, R24 ;  /* 0x0000000417188825 */ /* 0x002fc600078e0218 */
[----:B------:R-:W-:Y:S01]  /*02d0*/  ISETP.GE.AND P3, PT, R29, R2, PT ;  /* 0x000000021d00720c */ /* 0x000fe20003f66270 */
[----:B------:R-:W1:Y:S08]  /*02e0*/  LDC.64 R10, c[0x0][0x390] ;  /* 0x0000e400ff0a7b82 */ /* 0x000e700000000a00 */
[----:B------:R-:W1:Y:S01]  /*02f0*/  LDC.64 R12, c[0x0][0x398] ;  /* 0x0000e600ff0c7b82 */ /* 0x000e620000000a00 */
[C---:B--2---:R-:W-:Y:S01]  /*0300*/  @!P1 IMAD.WIDE R14, R23.reuse, 0x4, R14 ;  /* 0x00000004170e9825 */ /* 0x044fe200078e020e */
[----:B------:R-:W2:Y:S03]  /*0310*/  @!P0 LDG.E R25, desc[UR8][R24.64] ;  /* 0x0000000818198981 */ /* 0x000ea6000c1e1900 */
[----:B---3--:R-:W-:-:S02]  /*0320*/  @!P1 IMAD.WIDE R18, R23, 0x4, R18 ;  /* 0x0000000417129825 */ /* 0x008fc400078e0212 */
[----:B------:R-:W3:Y:S02]  /*0330*/  @!P1 LDG.E R15, desc[UR8][R14.64+0x4] ;  /* 0x000004080e0f9981 */ /* 0x000ee4000c1e1900 */
[C---:B0-----:R-:W-:Y:S02]  /*0340*/  @!P2 IMAD.WIDE R20, R23.reuse, 0x4, R20 ;  /* 0x000000041714a825 */ /* 0x041fe400078e0214 */
[----:B------:R0:W3:Y:S02]  /*0350*/  @!P1 LDG.E R18, desc[UR8][R18.64+0x4] ;  /* 0x0000040812129981 */ /* 0x0000e4000c1e1900 */
[C---:B----4-:R-:W-:Y:S02]  /*0360*/  @!P2 IMAD.WIDE R8, R23.reuse, 0x4, R8 ;  /* 0x000000041708a825 */ /* 0x050fe400078e0208 */
[----:B------:R-:W4:Y:S02]  /*0370*/  @!P2 LDG.E R21, desc[UR8][R20.64+0x8] ;  /* 0x000008081415a981 */ /* 0x000f24000c1e1900 */
[----:B-1----:R-:W-:-:S02]  /*0380*/  @!P3 IMAD.WIDE R10, R23, 0x4, R10 ;  /* 0x00000004170ab825 */ /* 0x002fc400078e020a */
[----:B------:R1:W4:Y:S04]  /*0390*/  @!P2 LDG.E R8, desc[UR8][R8.64+0x8] ;  /* 0x000008080808a981 */ /* 0x000328000c1e1900 */
[----:B------:R-:W4:Y:S01]  /*03a0*/  @!P3 LDG.E R11, desc[UR8][R10.64+0xc] ;  /* 0x00000c080a0bb981 */ /* 0x000f22000c1e1900 */
[----:B------:R-:W-:-:S06]  /*03b0*/  @!P3 IMAD.WIDE R12, R23, 0x4, R12 ;  /* 0x00000004170cb825 */ /* 0x000fcc00078e020c */
[----:B------:R-:W4:Y:S01]  /*03c0*/  @!P3 LDG.E R12, desc[UR8][R12.64+0xc] ;  /* 0x00000c080c0cb981 */ /* 0x000f22000c1e1900 */
[----:B------:R-:W-:Y:S02]  /*03d0*/  @P0 MOV R23, 0xffffffff ;  /* 0xffffffff00170802 */ /* 0x000fe40000000f00 */
[----:B-----5:R-:W-:Y:S02]  /*03e0*/  @P1 MOV R27, 0xffffffff ;  /* 0xffffffff001b1802 */ /* 0x020fe40000000f00 */
[----:B0-----:R-:W-:Y:S01]  /*03f0*/  @P2 MOV R19, 0xffffffff ;  /* 0xffffffff00132802 */ /* 0x001fe20000000f00 */
[----:B-1----:R-:W-:Y:S01]  /*0400*/  @P3 IMAD.MOV.U32 R9, RZ, RZ, -0x1 ;  /* 0xffffffffff093424 */ /* 0x002fe200078e00ff */
[----:B------:R-:W-:Y:S02]  /*0410*/  IADD3 R17, PT, PT, R17, 0x200, RZ ;  /* 0x0000020011117810 */ /* 0x000fe40007ffe0ff */
[----:B------:R-:W-:Y:S01]  /*0420*/  @P0 MOV R22, RZ ;  /* 0x000000ff00160202 */ /* 0x000fe20000000f00 */
[----:B--2---:R-:W-:Y:S04]  /*0430*/  @!P0 STS [R16], R25 ;  /* 0x0000001910008388 */ /* 0x004fe80000000800 */
[----:B------:R-:W-:Y:S04]  /*0440*/  @P0 STS [R16], R23 ;  /* 0x0000001710000388 */ /* 0x000fe80000000800 */
[----:B------:R0:W-:Y:S04]  /*0450*/  STS [R7], R22 ;  /* 0x0000001607007388 */ /* 0x0001e80000000800 */
[----:B------:R1:W-:Y:S04]  /*0460*/  @P1 STS [R16+0x4], R27 ;  /* 0x0000041b10001388 */ /* 0x0003e80000000800 */
[----:B------:R1:W-:Y:S04]  /*0470*/  @P1 STS [R7+0x4], RZ ;  /* 0x000004ff07001388 */ /* 0x0003e80000000800 */
[----:B---3--:R1:W-:Y:S04]  /*0480*/  @!P1 STS [R16+0x4], R15 ;  /* 0x0000040f10009388 */ /* 0x0083e80000000800 */
[----:B------:R1:W-:Y:S04]  /*0490*/  @!P1 STS [R7+0x4], R18 ;  /* 0x0000041207009388 */ /* 0x0003e80000000800 */
[----:B------:R1:W-:Y:S04]  /*04a0*/  @P2 STS [R16+0x8], R19 ;  /* 0x0000081310002388 */ /* 0x0003e80000000800 */
[----:B------:R1:W-:Y:S04]  /*04b0*/  @P2 STS [R7+0x8], RZ ;  /* 0x000008ff07002388 */ /* 0x0003e80000000800 */
[----:B----4-:R1:W-:Y:S04]  /*04c0*/  @!P2 STS [R16+0x8], R21 ;  /* 0x000008151000a388 */ /* 0x0103e80000000800 */
[----:B------:R1:W-:Y:S04]  /*04d0*/  @!P2 STS [R7+0x8], R8 ;  /* 0x000008080700a388 */ /* 0x0003e80000000800 */
[----:B------:R1:W-:Y:S04]  /*04e0*/  @P3 STS [R16+0xc], R9 ;  /* 0x00000c0910003388 */ /* 0x0003e80000000800 */
[----:B------:R1:W-:Y:S04]  /*04f0*/  @P3 STS [R7+0xc], RZ ;  /* 0x00000cff07003388 */ /* 0x0003e80000000800 */
[----:B------:R1:W-:Y:S04]  /*0500*/  @!P3 STS [R16+0xc], R11 ;  /* 0x00000c0b1000b388 */ /* 0x0003e80000000800 */
[----:B------:R1:W-:Y:S01]  /*0510*/  @!P3 STS [R7+0xc], R12 ;  /* 0x00000c0c0700b388 */ /* 0x0003e20000000800 */
[----:B0-----:R-:W-:Y:S01]  /*0520*/  HFMA2 R22, -RZ, RZ, 0, 9.5367431640625e-07 ;  /* 0x00000010ff167431 */ /* 0x001fe200000001ff */
[----:B------:R-:W-:Y:S01]  /*0530*/  BAR.SYNC.DEFER_BLOCKING 0x0 ;  /* 0x0000000000007b1d */ /* 0x000fe20000010000 */
[----:B------:R-:W-:-:S13]  /*0540*/  ISETP.GE.AND P0, PT, R17, R4, PT ;  /* 0x000000041100720c */ /* 0x000fda0003f06270 */
.L_x_1:
[----:B-1----:R-:W0:Y:S02]  /*0550*/  LDS.128 R8, [R22+UR4+-0x10] ;  /* 0xfffff00416087984 */ /* 0x002e240008000c00 */
[----:B0-----:R-:W-:Y:S02]  /*0560*/  ISETP.NE.AND P4, PT, R8, -0x1, PT ;  /* 0xffffffff0800780c */ /* 0x001fe40003f85270 */
[----:B------:R-:W-:-:S11]  /*0570*/  ISETP.NE.AND P5, PT, R9, -0x1, PT ;  /* 0xffffffff0900780c */ /* 0x000fd60003fa5270 */
[----:B------:R-:W0:Y:S08]  /*0580*/  @P4 LDC R19, c[0x0][0x3b4] ;  /* 0x0000ed00ff134b82 */ /* 0x000e300000000800 */
[----:B------:R-:W1:Y:S08]  /*0590*/  @P5 LDC R18, c[0x0][0x3b4] ;  /* 0x0000ed00ff125b82 */ /* 0x000e700000000800 */
[----:B------:R-:W2:Y:S08]  /*05a0*/  @P4 LDC.64 R14, c[0x0][0x3a0] ;  /* 0x0000e800ff0e4b82 */ /* 0x000eb00000000a00 */
[----:B------:R-:W3:Y:S01]  /*05b0*/  @P5 LDC.64 R12, c[0x0][0x3a0] ;  /* 0x0000e800ff0c5b82 */ /* 0x000ee20000000a00 */
[----:B0-----:R-:W-:-:S02]  /*05c0*/  @P4 IMAD R19, R8, R19, R3 ;  /* 0x0000001308134224 */ /* 0x001fc400078e0203 */
[----:B-1----:R-:W-:Y:S02]  /*05d0*/  @P5 IMAD R21, R9, R18, R3 ;  /* 0x0000001209155224 */ /* 0x002fe400078e0203 */
[----:B--2---:R-:W-:-:S06]  /*05e0*/  @P4 IMAD.WIDE R8, R19, 0x4, R14 ;  /* 0x0000000413084825 */ /* 0x004fcc00078e020e */
[----:B------:R-:W2:Y:S01]  /*05f0*/  @P4 LDG.E R8, desc[UR8][R8.64] ;  /* 0x0000000808084981 */ /* 0x000ea2000c1e1900 */
[----:B---3--:R-:W-:-:S06]  /*0600*/  @P5 IMAD.WIDE R18, R21, 0x4, R12 ;  /* 0x0000000415125825 */ /* 0x008fcc00078e020c */
[----:B------:R-:W3:Y:S01]  /*0610*/  @P5 LDG.E R18, desc[UR8][R18.64] ;  /* 0x0000000812125981 */ /* 0x000ee2000c1e1900 */
[C---:B------:R-:W-:Y:S02]  /*0620*/  IADD3 R12, PT, PT, R22.reuse, UR4, RZ ;  /* 0x00000004160c7c10 */ /* 0x040fe4000fffe0ff */
[----:B------:R-:W-:-:S04]  /*0630*/  IADD3 R23, PT, PT, R22, UR5, RZ ;  /* 0x0000000516177c10 */ /* 0x000fc8000fffe0ff */
[----:B------:R-:W0:Y:S04]  /*0640*/  LDS.128 R12, [R12] ;  /* 0x000000000c0c7984 */ /* 0x000e280000000c00 */
[----:B------:R-:W2:Y:S04]  /*0650*/  @P4 LDS R26, [R23+-0x10] ;  /* 0xfffff000171a4984 */ /* 0x000ea80000000800 */
[----:B------:R-:W3:Y:S01]  /*0660*/  @P5 LDS R25, [R23+-0xc] ;  /* 0xfffff40017195984 */ /* 0x000ee20000000800 */
[----:B------:R-:W-:Y:S02]  /*0670*/  ISETP.NE.AND P1, PT, R10, -0x1, PT ;  /* 0xffffffff0a00780c */ /* 0x000fe40003f25270 */
[----:B------:R-:W-:-:S11]  /*0680*/  ISETP.NE.AND P2, PT, R11, -0x1, PT ;  /* 0xffffffff0b00780c */ /* 0x000fd60003f45270 */
[----:B------:R-:W1:Y:S08]  /*0690*/  @P1 LDC R24, c[0x0][0x3b4] ;  /* 0x0000ed00ff181b82 */ /* 0x000e700000000800 */
[----:B------:R-:W4:Y:S01]  /*06a0*/  @P1 LDC.64 R20, c[0x0][0x3a0] ;  /* 0x0000e800ff141b82 */ /* 0x000f220000000a00 */
[----:B0-----:R-:W-:Y:S01]  /*06b0*/  ISETP.NE.AND P3, PT, R12, -0x1, PT ;  /* 0xffffffff0c00780c */ /* 0x001fe20003f65270 */
[----:B-1----:R-:W-:Y:S01]  /*06c0*/  @P1 IMAD R27, R10, R24, R3 ;  /* 0x000000180a1b1224 */ /* 0x002fe200078e0203 */
[----:B------:R-:W-:-:S03]  /*06d0*/  ISETP.NE.AND P6, PT, R14, -0x1, PT ;  /* 0xffffffff0e00780c */ /* 0x000fc60003fc5270 */
[----:B----4-:R-:W-:-:S06]  /*06e0*/  @P1 IMAD.WIDE R20, R27, 0x4, R20 ;  /* 0x000000041b141825 */ /* 0x010fcc00078e0214 */
[----:B------:R0:W4:Y:S01]  /*06f0*/  @P1 LDG.E R20, desc[UR8][R20.64] ;  /* 0x0000000814141981 */ /* 0x000122000c1e1900 */
[----:B--2---:R-:W-:Y:S01]  /*0700*/  @P4 FFMA R5, R26, R8, R5 ;  /* 0x000000081a054223 */ /* 0x004fe20000000005 */
[----:B------:R-:W-:Y:S01]  /*0710*/  ISETP.NE.AND P4, PT, R13, -0x1, PT ;  /* 0xffffffff0d00780c */ /* 0x000fe20003f85270 */
[----:B------:R-:W1:Y:S02]  /*0720*/  @P2 LDC R26, c[0x0][0x3b4] ;  /* 0x0000ed00ff1a2b82 */ /* 0x000e640000000800 */
[----:B---3--:R-:W-:-:S06]  /*0730*/  @P5 FFMA R5, R18, R25, R5 ;  /* 0x0000001912055223 */ /* 0x008fcc0000000005 */
[----:B------:R-:W2:Y:S04]  /*0740*/  @P2 LDC.64 R8, c[0x0][0x3a0] ;  /* 0x0000e800ff082b82 */ /* 0x000ea80000000a00 */
[----:B0-----:R-:W-:Y:S04]  /*0750*/  @P4 LDS R21, [R23+0x4] ;  /* 0x0000040017154984 */ /* 0x001fe80000000800 */
[----:B------:R-:W0:Y:S08]  /*0760*/  @P3 LDC R25, c[0x0][0x3b4] ;  /* 0x0000ed00ff193b82 */ /* 0x000e300000000800 */
[----:B------:R-:W3:Y:S08]  /*0770*/  @P3 LDC.64 R18, c[0x0][0x3a0] ;  /* 0x0000e800ff123b82 */ /* 0x000ef00000000a00 */
[----:B------:R-:W5:Y:S01]  /*0780*/  @P4 LDC R24, c[0x0][0x3b4] ;  /* 0x0000ed00ff184b82 */ /* 0x000f620000000800 */
[----:B------:R-:W-:Y:S01]  /*0790*/  ISETP.NE.AND P5, PT, R15, -0x1, PT ;  /* 0xffffffff0f00780c */ /* 0x000fe20003fa5270 */
[----:B-1----:R-:W-:-:S04]  /*07a0*/  @P2 IMAD R11, R11, R26, R3 ;  /* 0x0000001a0b0b2224 */ /* 0x002fc800078e0203 */
[----:B--2---:R-:W-:Y:S02]  /*07b0*/  @P2 IMAD.WIDE R8, R11, 0x4, R8 ;  /* 0x000000040b082825 */ /* 0x004fe400078e0208 */
[----:B------:R-:W1:Y:S02]  /*07c0*/  @P4 LDC.64 R10, c[0x0][0x3a0] ;  /* 0x0000e800ff0a4b82 */ /* 0x000e640000000a00 */
[----:B0-----:R-:W-:Y:S02]  /*07d0*/  @P3 IMAD R27, R12, R25, R3 ;  /* 0x000000190c1b3224 */ /* 0x001fe400078e0203 */
[----:B------:R0:W2:Y:S04]  /*07e0*/  @P2 LDG.E R8, desc[UR8][R8.64] ;  /* 0x0000000808082981 */ /* 0x0000a8000c1e1900 */
[----:B------:R-:W4:Y:S01]  /*07f0*/  @P6 LDC R25, c[0x0][0x3b4] ;  /* 0x0000ed00ff196b82 */ /* 0x000f220000000800 */
[----:B---3--:R-:W-:Y:S01]  /*0800*/  @P3 IMAD.WIDE R26, R27, 0x4, R18 ;  /* 0x000000041b1a3825 */ /* 0x008fe200078e0212 */
[----:B0-----:R-:W0:Y:S06]  /*0810*/  @P1 LDS R9, [R23+-0x8] ;  /* 0xfffff80017091984 */ /* 0x001e2c0000000800 */
[----:B------:R-:W3:Y:S01]  /*0820*/  @P6 LDC.64 R18, c[0x0][0x3a0] ;  /* 0x0000e800ff126b82 */ /* 0x000ee20000000a00 */
[--C-:B-----5:R-:W-:Y:S01]  /*0830*/  @P4 IMAD R29, R13, R24, R3.reuse ;  /* 0x000000180d1d4224 */ /* 0x120fe200078e0203 */
[----:B------:R-:W5:Y:S04]  /*0840*/  @P3 LDG.E R26, desc[UR8][R26.64] ;  /* 0x000000081a1a3981 */ /* 0x000f68000c1e1900 */
[----:B------:R-:W-:Y:S02]  /*0850*/  @P6 LDS R24, [R23+0x8] ;  /* 0x0000080017186984 */ /* 0x000fe40000000800 */
[----:B------:R-:W0:Y:S08]  /*0860*/  @P5 LDC R28, c[0x0][0x3b4] ;  /* 0x0000ed00ff1c5b82 */ /* 0x000e300000000800 */
[----:B------:R-:W0:Y:S01]  /*0870*/  @P5 LDC.64 R12, c[0x0][0x3a0] ;  /* 0x0000e800ff0c5b82 */ /* 0x000e220000000a00 */
[----:B----4-:R-:W-:-:S02]  /*0880*/  @P6 IMAD R25, R14, R25, R3 ;  /* 0x000000190e196224 */ /* 0x010fc400078e0203 */
[----:B-1----:R-:W-:Y:S01]  /*0890*/  @P4 IMAD.WIDE R10, R29, 0x4, R10 ;  /* 0x000000041d0a4825 */ /* 0x002fe200078e020a */
[----:B------:R-:W-:Y:S03]  /*08a0*/  @P3 LDS R14, [R23] ;  /* 0x00000000170e3984 */ /* 0x000fe60000000800 */
[----:B---3--:R-:W-:Y:S02]  /*08b0*/  @P6 IMAD.WIDE R18, R25, 0x4, R18 ;  /* 0x0000000419126825 */ /* 0x008fe400078e0212 */
[----:B------:R-:W3:Y:S04]  /*08c0*/  @P4 LDG.E R10, desc[UR8][R10.64] ;  /* 0x000000080a0a4981 */ /* 0x000ee8000c1e1900 */
[----:B------:R-:W-:Y:S01]  /*08d0*/  @P5 LDS R25, [R23+0xc] ;  /* 0x00000c0017195984 */ /* 0x000fe20000000800 */
[----:B0-----:R-:W-:-:S03]  /*08e0*/  @P5 IMAD R15, R15, R28, R3 ;  /* 0x0000001c0f0f5224 */ /* 0x001fc600078e0203 */
[----:B------:R-:W4:Y:S01]  /*08f0*/  @P6 LDG.E R18, desc[UR8][R18.64] ;  /* 0x0000000812126981 */ /* 0x000f22000c1e1900 */
[----:B------:R-:W-:-:S03]  /*0900*/  @P5 IMAD.WIDE R12, R15, 0x4, R12 ;  /* 0x000000040f0c5825 */ /* 0x000fc600078e020c */
[----:B------:R-:W2:Y:S04]  /*0910*/  @P2 LDS R15, [R23+-0x4] ;  /* 0xfffffc00170f2984 */ /* 0x000ea80000000800 */
[----:B------:R-:W4:Y:S01]  /*0920*/  @P5 LDG.E R12, desc[UR8][R12.64] ;  /* 0x000000080c0c5981 */ /* 0x000f22000c1e1900 */
[----:B------:R-:W-:Y:S01]  /*0930*/  @P1 FFMA R5, R20, R9, R5 ;  /* 0x0000000914051223 */ /* 0x000fe20000000005 */
[----:B------:R-:W-:-:S04]  /*0940*/  IADD3 R22, PT, PT, R22, 0x20, RZ ;  /* 0x0000002016167810 */ /* 0x000fc80007ffe0ff */
[----:B------:R-:W-:Y:S01]  /*0950*/  ISETP.NE.AND P1, PT, R22, 0x810, PT ;  /* 0x000008101600780c */ /* 0x000fe20003f25270 */
[----:B--2---:R-:W-:-:S04]  /*0960*/  @P2 FFMA R5, R8, R15, R5 ;  /* 0x0000000f08052223 */ /* 0x004fc80000000005 */
[----:B-----5:R-:W-:-:S04]  /*0970*/  @P3 FFMA R5, R14, R26, R5 ;  /* 0x0000001a0e053223 */ /* 0x020fc80000000005 */
[----:B---3--:R-:W-:-:S04]  /*0980*/  @P4 FFMA R5, R10, R21, R5 ;  /* 0x000000150a054223 */ /* 0x008fc80000000005 */
[----:B----4-:R-:W-:-:S04]  /*0990*/  @P6 FFMA R5, R18, R24, R5 ;  /* 0x0000001812056223 */ /* 0x010fc80000000005 */
[----:B------:R-:W-:Y:S01]  /*09a0*/  @P5 FFMA R5, R12, R25, R5 ;  /* 0x000000190c055223 */ /* 0x000fe20000000005 */
[----:B------:R-:W-:Y:S06]  /*09b0*/  @P1 BRA `(.L_x_1) ;  /* 0xfffffff800e41947 */ /* 0x000fec000383ffff */
[----:B------:R-:W-:Y:S05]  /*09c0*/  @!P0 BRA `(.L_x_2) ;  /* 0xfffffff800008947 */ /* 0x000fea000383ffff */
.L_x_0:
[----:B------:R-:W0:Y:S01]  /*09d0*/  LDC.64 R6, c[0x0][0x3a8] ;  /* 0x0000ea00ff067b82 */ /* 0x000e220000000a00 */
[----:B------:R-:W1:Y:S02]  /*09e0*/  LDCU UR4, c[0x0][0x3b4] ;  /* 0x00007680ff0477ac */ /* 0x000e640008000800 */
[----:B-1----:R-:W-:-:S04]  /*09f0*/  IMAD R3, R0, UR4, R3 ;  /* 0x0000000400037c24 */ /* 0x002fc8000f8e0203 */
[----:B0-----:R-:W-:-:S05]  /*0a00*/  IMAD.WIDE.U32 R2, R3, 0x4, R6 ;  /* 0x0000000403027825 */ /* 0x001fca00078e0006 */
[----:B------:R-:W-:Y:S01]  /*0a10*/  STG.E desc[UR8][R2.64], R5 ;  /* 0x0000000502007986 */ /* 0x000fe2000c101908 */
[----:B------:R-:W-:Y:S05]  /*0a20*/  EXIT ;  /* 0x000000000000794d */ /* 0x000fea0003800000 */
.L_x_3:
[----:B------:R-:W-:-:S00]  /*0a30*/  BRA `(.L_x_3) ;  /* 0xfffffffc00fc7947 */ /* 0x000fc0000383ffff */
[----:B------:R-:W-:-:S00]  /*0a40*/  NOP ;  /* 0x0000000000007918 */ /* 0x000fc00000000000 */
        /* <DEDUP_REMOVED lines=11> */
.L_x_4:


//--------------------- .nv.shared._Z28My_spmm_csr_vector_kernel_v1ILi128ELi512ELi128EEviPKiS1_PKfS3_Pfiii --------------------------
	.section	.nv.shared._Z28My_spmm_csr_vector_kernel_v1ILi128ELi512ELi128EEviPKiS1_PKfS3_Pfiii,"aw",@nobits
	.sectionflags	@""
	.align	4
.nv.shared._Z28My_spmm_csr_vector_kernel_v1ILi128ELi512ELi128EEviPKiS1_PKfS3_Pfiii:
	.zero		5120


//--------------------- .nv.shared.reserved.0     --------------------------
	.section	.nv.shared.reserved.0,"aw",@nobits
	.weak		__nv_reservedSMEM_offset_0_alias
	.size		__nv_reservedSMEM_offset_0_alias, 0, 64
	.other		__nv_reservedSMEM_offset_0_alias,@"STO_CUDA_RESERVED_SHARED STV_DEFAULT"
__nv_reservedSMEM_offset_0_alias:
	.zero		0
	.zero		64


//--------------------- .nv.constant0._Z28My_spmm_csr_vector_kernel_v1ILi128ELi512ELi128EEviPKiS1_PKfS3_Pfiii --------------------------
	.section	.nv.constant0._Z28My_spmm_csr_vector_kernel_v1ILi128ELi512ELi128EEviPKiS1_PKfS3_Pfiii,"a",@progbits
	.sectionflags	@""
	.align	4
.nv.constant0._Z28My_spmm_csr_vector_kernel_v1ILi128ELi512ELi128EEviPKiS1_PKfS3_Pfiii:
	.zero		956


//--------------------- SYMBOLS --------------------------

	.type		.nv.reservedSmem.offset0,@object
	.size		.nv.reservedSmem.offset0,0x4
	.type		.nv.reservedSmem.cap,@object
	.size		.nv.reservedSmem.cap,0x4
